//
// Generated by NVIDIA NVVM Compiler
//
// Compiler Build ID: CL-36424714
// Cuda compilation tools, release 13.0, V13.0.88
// Based on NVVM 20.0.0
//

.version 9.0
.target sm_100
.address_size 64

	// .globl	VecMatMul

.visible .entry VecMatMul(
	.param .u64 .ptr .align 1 VecMatMul_param_0,
	.param .u32 VecMatMul_param_1,
	.param .u32 VecMatMul_param_2,
	.param .u64 .ptr .align 1 VecMatMul_param_3,
	.param .u64 .ptr .align 1 VecMatMul_param_4
)
{
	.reg .pred 	%p<10>;
	.reg .b32 	%r<28>;
	.reg .b32 	%f<112>;
	.reg .b64 	%rd<44>;

	ld.param.u64 	%rd17, [VecMatMul_param_0];
	ld.param.u32 	%r17, [VecMatMul_param_1];
	ld.param.u64 	%rd18, [VecMatMul_param_3];
	ld.param.u64 	%rd16, [VecMatMul_param_4];
	cvta.to.global.u64 	%rd1, %rd18;
	cvta.to.global.u64 	%rd2, %rd17;
	mov.u32 	%r18, %ctaid.x;
	mov.u32 	%r19, %ntid.x;
	mov.u32 	%r20, %tid.x;
	mad.lo.s32 	%r1, %r18, %r19, %r20;
	mul.lo.s32 	%r21, %r17, %r1;
	cvt.s64.s32 	%rd3, %r21;
	setp.eq.s32 	%p1, %r17, 0;
	mov.f32 	%f111, 0f00000000;
	@%p1 bra 	$L__BB0_13;
	and.b32  	%r2, %r17, 15;
	setp.lt.u32 	%p2, %r17, 16;
	mov.f32 	%f111, 0f00000000;
	mov.b32 	%r25, 0;
	@%p2 bra 	$L__BB0_4;
	and.b32  	%r25, %r17, -16;
	neg.s32 	%r23, %r25;
	shl.b64 	%rd19, %rd3, 2;
	add.s64 	%rd20, %rd19, %rd2;
	add.s64 	%rd41, %rd20, 32;
	add.s64 	%rd40, %rd1, 32;
	mov.f32 	%f111, 0f00000000;
$L__BB0_3:
	.pragma "nounroll";
	ld.global.f32 	%f18, [%rd41+-32];
	ld.global.f32 	%f19, [%rd40+-32];
	fma.rn.f32 	%f20, %f18, %f19, %f111;
	ld.global.f32 	%f21, [%rd41+-28];
	ld.global.f32 	%f22, [%rd40+-28];
	fma.rn.f32 	%f23, %f21, %f22, %f20;
	ld.global.f32 	%f24, [%rd41+-24];
	ld.global.f32 	%f25, [%rd40+-24];
	fma.rn.f32 	%f26, %f24, %f25, %f23;
	ld.global.f32 	%f27, [%rd41+-20];
	ld.global.f32 	%f28, [%rd40+-20];
	fma.rn.f32 	%f29, %f27, %f28, %f26;
	ld.global.f32 	%f30, [%rd41+-16];
	ld.global.f32 	%f31, [%rd40+-16];
	fma.rn.f32 	%f32, %f30, %f31, %f29;
	ld.global.f32 	%f33, [%rd41+-12];
	ld.global.f32 	%f34, [%rd40+-12];
	fma.rn.f32 	%f35, %f33, %f34, %f32;
	ld.global.f32 	%f36, [%rd41+-8];
	ld.global.f32 	%f37, [%rd40+-8];
	fma.rn.f32 	%f38, %f36, %f37, %f35;
	ld.global.f32 	%f39, [%rd41+-4];
	ld.global.f32 	%f40, [%rd40+-4];
	fma.rn.f32 	%f41, %f39, %f40, %f38;
	ld.global.f32 	%f42, [%rd41];
	ld.global.f32 	%f43, [%rd40];
	fma.rn.f32 	%f44, %f42, %f43, %f41;
	ld.global.f32 	%f45, [%rd41+4];
	ld.global.f32 	%f46, [%rd40+4];
	fma.rn.f32 	%f47, %f45, %f46, %f44;
	ld.global.f32 	%f48, [%rd41+8];
	ld.global.f32 	%f49, [%rd40+8];
	fma.rn.f32 	%f50, %f48, %f49, %f47;
	ld.global.f32 	%f51, [%rd41+12];
	ld.global.f32 	%f52, [%rd40+12];
	fma.rn.f32 	%f53, %f51, %f52, %f50;
	ld.global.f32 	%f54, [%rd41+16];
	ld.global.f32 	%f55, [%rd40+16];
	fma.rn.f32 	%f56, %f54, %f55, %f53;
	ld.global.f32 	%f57, [%rd41+20];
	ld.global.f32 	%f58, [%rd40+20];
	fma.rn.f32 	%f59, %f57, %f58, %f56;
	ld.global.f32 	%f60, [%rd41+24];
	ld.global.f32 	%f61, [%rd40+24];
	fma.rn.f32 	%f62, %f60, %f61, %f59;
	ld.global.f32 	%f63, [%rd41+28];
	ld.global.f32 	%f64, [%rd40+28];
	fma.rn.f32 	%f111, %f63, %f64, %f62;
	add.s32 	%r23, %r23, 16;
	add.s64 	%rd41, %rd41, 64;
	add.s64 	%rd40, %rd40, 64;
	setp.ne.s32 	%p3, %r23, 0;
	@%p3 bra 	$L__BB0_3;
$L__BB0_4:
	setp.eq.s32 	%p4, %r2, 0;
	@%p4 bra 	$L__BB0_13;
	and.b32  	%r8, %r17, 7;
	setp.lt.u32 	%p5, %r2, 8;
	@%p5 bra 	$L__BB0_7;
	cvt.u64.u32 	%rd21, %r25;
	add.s64 	%rd22, %rd21, %rd3;
	shl.b64 	%rd23, %rd22, 2;
	add.s64 	%rd24, %rd2, %rd23;
	ld.global.f32 	%f66, [%rd24];
	mul.wide.u32 	%rd25, %r25, 4;
	add.s64 	%rd26, %rd1, %rd25;
	ld.global.f32 	%f67, [%rd26];
	fma.rn.f32 	%f68, %f66, %f67, %f111;
	ld.global.f32 	%f69, [%rd24+4];
	ld.global.f32 	%f70, [%rd26+4];
	fma.rn.f32 	%f71, %f69, %f70, %f68;
	ld.global.f32 	%f72, [%rd24+8];
	ld.global.f32 	%f73, [%rd26+8];
	fma.rn.f32 	%f74, %f72, %f73, %f71;
	ld.global.f32 	%f75, [%rd24+12];
	ld.global.f32 	%f76, [%rd26+12];
	fma.rn.f32 	%f77, %f75, %f76, %f74;
	ld.global.f32 	%f78, [%rd24+16];
	ld.global.f32 	%f79, [%rd26+16];
	fma.rn.f32 	%f80, %f78, %f79, %f77;
	ld.global.f32 	%f81, [%rd24+20];
	ld.global.f32 	%f82, [%rd26+20];
	fma.rn.f32 	%f83, %f81, %f82, %f80;
	ld.global.f32 	%f84, [%rd24+24];
	ld.global.f32 	%f85, [%rd26+24];
	fma.rn.f32 	%f86, %f84, %f85, %f83;
	ld.global.f32 	%f87, [%rd24+28];
	ld.global.f32 	%f88, [%rd26+28];
	fma.rn.f32 	%f111, %f87, %f88, %f86;
	add.s32 	%r25, %r25, 8;
$L__BB0_7:
	setp.eq.s32 	%p6, %r8, 0;
	@%p6 bra 	$L__BB0_13;
	and.b32  	%r11, %r17, 3;
	setp.lt.u32 	%p7, %r8, 4;
	@%p7 bra 	$L__BB0_10;
	cvt.u64.u32 	%rd27, %r25;
	add.s64 	%rd28, %rd27, %rd3;
	shl.b64 	%rd29, %rd28, 2;
	add.s64 	%rd30, %rd2, %rd29;
	ld.global.f32 	%f90, [%rd30];
	mul.wide.u32 	%rd31, %r25, 4;
	add.s64 	%rd32, %rd1, %rd31;
	ld.global.f32 	%f91, [%rd32];
	fma.rn.f32 	%f92, %f90, %f91, %f111;
	ld.global.f32 	%f93, [%rd30+4];
	ld.global.f32 	%f94, [%rd32+4];
	fma.rn.f32 	%f95, %f93, %f94, %f92;
	ld.global.f32 	%f96, [%rd30+8];
	ld.global.f32 	%f97, [%rd32+8];
	fma.rn.f32 	%f98, %f96, %f97, %f95;
	ld.global.f32 	%f99, [%rd30+12];
	ld.global.f32 	%f100, [%rd32+12];
	fma.rn.f32 	%f111, %f99, %f100, %f98;
	add.s32 	%r25, %r25, 4;
$L__BB0_10:
	setp.eq.s32 	%p8, %r11, 0;
	@%p8 bra 	$L__BB0_13;
	cvt.u64.u32 	%rd33, %r25;
	mul.wide.u32 	%rd34, %r25, 4;
	add.s64 	%rd43, %rd1, %rd34;
	add.s64 	%rd35, %rd3, %rd33;
	shl.b64 	%rd36, %rd35, 2;
	add.s64 	%rd42, %rd2, %rd36;
	neg.s32 	%r27, %r11;
$L__BB0_12:
	.pragma "nounroll";
	ld.global.f32 	%f101, [%rd42];
	ld.global.f32 	%f102, [%rd43];
	fma.rn.f32 	%f111, %f101, %f102, %f111;
	add.s64 	%rd43, %rd43, 4;
	add.s64 	%rd42, %rd42, 4;
	add.s32 	%r27, %r27, 1;
	setp.ne.s32 	%p9, %r27, 0;
	@%p9 bra 	$L__BB0_12;
$L__BB0_13:
	cvta.to.global.u64 	%rd37, %rd16;
	mul.wide.s32 	%rd38, %r1, 4;
	add.s64 	%rd39, %rd37, %rd38;
	st.global.f32 	[%rd39], %f111;
	ret;

}


// ===== COMPILED SASS (sm_100) =====

	.target	sm_100

	.elftype	@"ET_EXEC"


//--------------------- .note.nv.tkinfo           --------------------------
	.section	.note.nv.tkinfo,"",@"SHT_NOTE"
	.sectionflags	@"SHF_NOTE_NV_TKINFO"
	.tkinfo
        /*0018*/ 	.word	0x00000002
        /*0030*/ 	.string	""
        /*0030*/ 	.string	"ptxas"
        /*0030*/ 	.string	"Cuda compilation tools, release 13.0, V13.0.88"
        /*0030*/ 	.string	"Build cuda_13.0.r13.0/compiler.36424714_0"
        /*0030*/ 	.string	"-arch sm_100 -m 64 "



//--------------------- .note.nv.cuinfo           --------------------------
	.section	.note.nv.cuinfo,"",@"SHT_NOTE"
	.sectionflags	@"SHF_NOTE_NV_CUINFO"
        /*0018*/ 	.short	0x0002
        /*001a*/ 	.short	0x0064
        /*001c*/ 	.short	0x0082
	.zero		2


//--------------------- .nv.info                  --------------------------
	.section	.nv.info,"",@"SHT_CUDA_INFO"
	.align	4


	//----- nvinfo : EIATTR_REGCOUNT
	.align		4
        /*0000*/ 	.byte	0x04, 0x2f
        /*0002*/ 	.short	(.L_1 - .L_0)
	.align		4
.L_0:
        /*0004*/ 	.word	index@(VecMatMul)
        /*0008*/ 	.word	0x0000001e


	//----- nvinfo : EIATTR_FRAME_SIZE
	.align		4
.L_1:
        /*000c*/ 	.byte	0x04, 0x11
        /*000e*/ 	.short	(.L_3 - .L_2)
	.align		4
.L_2:
        /*0010*/ 	.word	index@(VecMatMul)
        /*0014*/ 	.word	0x00000000


	//----- nvinfo : EIATTR_MIN_STACK_SIZE
	.align		4
.L_3:
        /*0018*/ 	.byte	0x04, 0x12
        /*001a*/ 	.short	(.L_5 - .L_4)
	.align		4
.L_4:
        /*001c*/ 	.word	index@(VecMatMul)
        /*0020*/ 	.word	0x00000000
.L_5:


//--------------------- .nv.compat                --------------------------
	.section	.nv.compat,"",@"SHT_CUDA_COMPAT_INFO"
	.align	4
        /*0000*/ 	.byte	0x02, 0x09, 0x00, 0x00, 0x02, 0x02, 0x01, 0x00, 0x02, 0x05, 0x05, 0x00, 0x03, 0x07, 0x01, 0x01
        /*0010*/ 	.byte	0x02, 0x03, 0x00, 0x00, 0x02, 0x06, 0x01, 0x00, 0x04, 0x0b, 0x08, 0x00, 0x09, 0x00, 0x00, 0x00
        /*0020*/ 	.byte	0x00, 0x00, 0x00, 0x00


//--------------------- .nv.info.VecMatMul        --------------------------
	.section	.nv.info.VecMatMul,"",@"SHT_CUDA_INFO"
	.sectionflags	@""
	.align	4


	//----- nvinfo : EIATTR_CUDA_API_VERSION
	.align		4
        /*0000*/ 	.byte	0x04, 0x37
        /*0002*/ 	.short	(.L_7 - .L_6)
.L_6:
        /*0004*/ 	.word	0x00000082


	//----- nvinfo : EIATTR_KPARAM_INFO
	.align		4
.L_7:
        /*0008*/ 	.byte	0x04, 0x17
        /*000a*/ 	.short	(.L_9 - .L_8)
.L_8:
        /*000c*/ 	.word	0x00000000
        /*0010*/ 	.short	0x0004
        /*0012*/ 	.short	0x0018
        /*0014*/ 	.byte	0x00, 0xf5, 0x21, 0x00


	//----- nvinfo : EIATTR_KPARAM_INFO
	.align		4
.L_9:
        /*0018*/ 	.byte	0x04, 0x17
        /*001a*/ 	.short	(.L_11 - .L_10)
.L_10:
        /*001c*/ 	.word	0x00000000
        /*0020*/ 	.short	0x0003
        /*0022*/ 	.short	0x0010
        /*0024*/ 	.byte	0x00, 0xf5, 0x21, 0x00


	//----- nvinfo : EIATTR_KPARAM_INFO
	.align		4
.L_11:
        /*0028*/ 	.byte	0x04, 0x17
        /*002a*/ 	.short	(.L_13 - .L_12)
.L_12:
        /*002c*/ 	.word	0x00000000
        /*0030*/ 	.short	0x0002
        /*0032*/ 	.short	0x000c
        /*0034*/ 	.byte	0x00, 0xf0, 0x11, 0x00


	//----- nvinfo : EIATTR_KPARAM_INFO
	.align		4
.L_13:
        /*0038*/ 	.byte	0x04, 0x17
        /*003a*/ 	.short	(.L_15 - .L_14)
.L_14:
        /*003c*/ 	.word	0x00000000
        /*0040*/ 	.short	0x0001
        /*0042*/ 	.short	0x0008
        /*0044*/ 	.byte	0x00, 0xf0, 0x11, 0x00


	//----- nvinfo : EIATTR_KPARAM_INFO
	.align		4
.L_15:
        /*0048*/ 	.byte	0x04, 0x17
        /*004a*/ 	.short	(.L_17 - .L_16)
.L_16:
        /*004c*/ 	.word	0x00000000
        /*0050*/ 	.short	0x0000
        /*0052*/ 	.short	0x0000
        /*0054*/ 	.byte	0x00, 0xf5, 0x21, 0x00


	//----- nvinfo : EIATTR_SPARSE_MMA_MASK
	.align		4
.L_17:
        /*0058*/ 	.byte	0x03, 0x50
        /*005a*/ 	.short	0x0000


	//----- nvinfo : EIATTR_MAXREG_COUNT
	.align		4
        /*005c*/ 	.byte	0x03, 0x1b
        /*005e*/ 	.short	0x00ff


	//----- nvinfo : EIATTR_MERCURY_ISA_VERSION
	.align		4
        /*0060*/ 	.byte	0x03, 0x5f
        /*0062*/ 	.short	0x0101


	//----- nvinfo : EIATTR_VRC_CTA_INIT_COUNT
	.align		4
        /*0064*/ 	.byte	0x02, 0x4a
	.zero		1
	.zero		1


	//----- nvinfo : EIATTR_EXIT_INSTR_OFFSETS
	.align		4
        /*0068*/ 	.byte	0x04, 0x1c
        /*006a*/ 	.short	(.L_19 - .L_18)


	//   ....[0]....
.L_18:
        /*006c*/ 	.word	0x00000b10


	//----- nvinfo : EIATTR_CBANK_PARAM_SIZE
	.align		4
.L_19:
        /*0070*/ 	.byte	0x03, 0x19
        /*0072*/ 	.short	0x0020


	//----- nvinfo : EIATTR_PARAM_CBANK
	.align		4
        /*0074*/ 	.byte	0x04, 0x0a
        /*0076*/ 	.short	(.L_21 - .L_20)
	.align		4
.L_20:
        /*0078*/ 	.word	index@(.nv.constant0.VecMatMul)
        /*007c*/ 	.short	0x0380
        /*007e*/ 	.short	0x0020


	//----- nvinfo : EIATTR_SW_WAR
	.align		4
.L_21:
        /*0080*/ 	.byte	0x04, 0x36
        /*0082*/ 	.short	(.L_23 - .L_22)
.L_22:
        /*0084*/ 	.word	0x00000008
.L_23:


//--------------------- .nv.callgraph             --------------------------
	.section	.nv.callgraph,"",@"SHT_CUDA_CALLGRAPH"
	.align	4
	.sectionentsize	8
	.align		4
        /*0000*/ 	.word	0x00000000
	.align		4
        /*0004*/ 	.word	0xffffffff
	.align		4
        /*0008*/ 	.word	0x00000000
	.align		4
        /*000c*/ 	.word	0xfffffffe
	.align		4
        /*0010*/ 	.word	0x00000000
	.align		4
        /*0014*/ 	.word	0xfffffffd
	.align		4
        /*0018*/ 	.word	0x00000000
	.align		4
        /*001c*/ 	.word	0xfffffffc


//--------------------- .text.VecMatMul           --------------------------
	.section	.text.VecMatMul,"ax",@progbits
	.align	128
        .global         VecMatMul
        .type           VecMatMul,@function
        .size           VecMatMul,(.L_x_7 - VecMatMul)
        .other          VecMatMul,@"STO_CUDA_ENTRY STV_DEFAULT"
VecMatMul:
.text.VecMatMul:
[----:B------:R-:W-:Y:S01]  /*0000*/  LDC R1, c[0x0][0x37c] ;  /* 0x0000df00ff017b82 */ /* 0x000fe20000000800 */
[----:B------:R-:W0:Y:S01]  /*0010*/  S2R R3, SR_TID.X ;  /* 0x0000000000037919 */ /* 0x000e220000002100 */
[----:B------:R-:W1:Y:S06]  /*0020*/  LDCU UR6, c[0x0][0x388] ;  /* 0x00007100ff0677ac */ /* 0x000e6c0008000800 */
[----:B------:R-:W0:Y:S01]  /*0030*/  S2UR UR4, SR_CTAID.X ;  /* 0x00000000000479c3 */ /* 0x000e220000002500 */
[----:B------:R-:W-:Y:S01]  /*0040*/  HFMA2 R14, -RZ, RZ, 0, 0 ;  /* 0x00000000ff0e7431 */ /* 0x000fe200000001ff */
[----:B------:R-:W2:Y:S06]  /*0050*/  LDCU.64 UR10, c[0x0][0x358] ;  /* 0x00006b00ff0a77ac */ /* 0x000eac0008000a00 */
[----:B------:R-:W0:Y:S01]  /*0060*/  LDC R0, c[0x0][0x360] ;  /* 0x0000d800ff007b82 */ /* 0x000e220000000800 */
[----:B-1----:R-:W-:Y:S01]  /*0070*/  UISETP.NE.AND UP0, UPT, UR6, URZ, UPT ;  /* 0x000000ff0600728c */ /* 0x002fe2000bf05270 */
[----:B0-----:R-:W-:-:S08]  /*0080*/  IMAD R0, R0, UR4, R3 ;  /* 0x0000000400007c24 */ /* 0x001fd0000f8e0203 */
[----:B--2---:R-:W-:Y:S05]  /*0090*/  BRA.U !UP0, `(.L_x_0) ;  /* 0x0000000908907547 */ /* 0x004fea000b800000 */
[----:B------:R-:W-:Y:S02]  /*00a0*/  UISETP.GE.U32.AND UP1, UPT, UR6, 0x10, UPT ;  /* 0x000000100600788c */ /* 0x000fe4000bf26070 */
[----:B------:R-:W-:Y:S01]  /*00b0*/  IMAD R6, R0, UR6, RZ ;  /* 0x0000000600067c24 */ /* 0x000fe2000f8e02ff */
[----:B------:R-:W-:Y:S01]  /*00c0*/  ULOP3.LUT UR7, UR6, 0xf, URZ, 0xc0, !UPT ;  /* 0x0000000f06077892 */ /* 0x000fe2000f8ec0ff */
[----:B------:R-:W-:Y:S02]  /*00d0*/  MOV R14, RZ ;  /* 0x000000ff000e7202 */ /* 0x000fe40000000f00 */
[----:B------:R-:W-:Y:S01]  /*00e0*/  MOV R7, RZ ;  /* 0x000000ff00077202 */ /* 0x000fe20000000f00 */
[----:B------:R-:W-:Y:S01]  /*00f0*/  UISETP.NE.AND UP0, UPT, UR7, URZ, UPT ;  /* 0x000000ff0700728c */ /* 0x000fe2000bf05270 */
[----:B------:R-:W-:Y:S01]  /*0100*/  SHF.R.S32.HI R9, RZ, 0x1f, R6 ;  /* 0x0000001fff097819 */ /* 0x000fe20000011406 */
[----:B------:R-:W-:Y:S09]  /*0110*/  BRA.U !UP1, `(.L_x_1) ;  /* 0x0000000509147547 */ /* 0x000ff2000b800000 */
[----:B------:R-:W0:Y:S01]  /*0120*/  LDCU.64 UR4, c[0x0][0x390] ;  /* 0x00007200ff0477ac */ /* 0x000e220008000a00 */
[----:B------:R-:W-:Y:S01]  /*0130*/  MOV R14, RZ ;  /* 0x000000ff000e7202 */ /* 0x000fe20000000f00 */
[----:B------:R-:W1:Y:S01]  /*0140*/  LDCU.64 UR8, c[0x0][0x380] ;  /* 0x00007000ff0877ac */ /* 0x000e620008000a00 */
[----:B0-----:R-:W-:Y:S01]  /*0150*/  UIADD3 UR4, UP1, UPT, UR4, 0x20, URZ ;  /* 0x0000002004047890 */ /* 0x001fe2000ff3e0ff */
[----:B-1----:R-:W-:Y:S01]  /*0160*/  LEA R2, P0, R6, UR8, 0x2 ;  /* 0x0000000806027c11 */ /* 0x002fe2000f8010ff */
[----:B------:R-:W-:-:S04]  /*0170*/  ULOP3.LUT UR8, UR6, 0xfffffff0, URZ, 0xc0, !UPT ;  /* 0xfffffff006087892 */ /* 0x000fc8000f8ec0ff */
[----:B------:R-:W-:Y:S01]  /*0180*/  MOV R4, UR4 ;  /* 0x0000000400047c02 */ /* 0x000fe20008000f00 */
[----:B------:R-:W-:Y:S01]  /*0190*/  UIADD3.X UR5, UPT, UPT, URZ, UR5, URZ, UP1, !UPT ;  /* 0x00000005ff057290 */ /* 0x000fe20008ffe4ff */
[----:B------:R-:W-:Y:S01]  /*01a0*/  LEA.HI.X R3, R6, UR9, R9, 0x2, P0 ;  /* 0x0000000906037c11 */ /* 0x000fe200080f1409 */
[----:B------:R-:W-:Y:S01]  /*01b0*/  UIADD3 UR9, UPT, UPT, -UR8, URZ, URZ ;  /* 0x000000ff08097290 */ /* 0x000fe2000fffe1ff */
[----:B------:R-:W-:Y:S02]  /*01c0*/  IADD3 R2, P0, PT, R2, 0x20, RZ ;  /* 0x0000002002027810 */ /* 0x000fe40007f1e0ff */
[----:B------:R-:W-:Y:S02]  /*01d0*/  MOV R7, UR8 ;  /* 0x0000000800077c02 */ /* 0x000fe40008000f00 */
[----:B------:R-:W-:Y:S02]  /*01e0*/  IADD3.X R3, PT, PT, RZ, R3, RZ, P0, !PT ;  /* 0x00000003ff037210 */ /* 0x000fe400007fe4ff */
[----:B------:R-:W-:-:S07]  /*01f0*/  MOV R5, UR5 ;  /* 0x0000000500057c02 */ /* 0x000fce0008000f00 */
.L_x_2:
[----:B------:R-:W2:Y:S04]  /*0200*/  LDG.E R17, desc[UR10][R2.64+-0x20] ;  /* 0xffffe00a02117981 */ /* 0x000ea8000c1e1900 */
[----:B------:R-:W2:Y:S04]  /*0210*/  LDG.E R16, desc[UR10][R4.64+-0x20] ;  /* 0xffffe00a04107981 */ /* 0x000ea8000c1e1900 */
[----:B------:R-:W3:Y:S04]  /*0220*/  LDG.E R19, desc[UR10][R2.64+-0x1c] ;  /* 0xffffe40a02137981 */ /* 0x000ee8000c1e1900 */
[----:B------:R-:W3:Y:S04]  /*0230*/  LDG.E R24, desc[UR10][R4.64+-0x1c] ;  /* 0xffffe40a04187981 */ /* 0x000ee8000c1e1900 */
[----:B------:R-:W4:Y:S04]  /*0240*/  LDG.E R18, desc[UR10][R2.64+-0x18] ;  /* 0xffffe80a02127981 */ /* 0x000f28000c1e1900 */
[----:B------:R-:W4:Y:S04]  /*0250*/  LDG.E R21, desc[UR10][R4.64+-0x18] ;  /* 0xffffe80a04157981 */ /* 0x000f28000c1e1900 */
[----:B------:R-:W5:Y:S04]  /*0260*/  LDG.E R23, desc[UR10][R2.64+-0x14] ;  /* 0xffffec0a02177981 */ /* 0x000f68000c1e1900 */
        /* <DEDUP_REMOVED lines=8> */
[----:B------:R-:W5:Y:S01]  /*02f0*/  LDG.E R15, desc[UR10][R4.64+-0x4] ;  /* 0xfffffc0a040f7981 */ /* 0x000f62000c1e1900 */
[----:B--2---:R-:W-:-:S03]  /*0300*/  FFMA R16, R17, R16, R14 ;  /* 0x0000001011107223 */ /* 0x004fc6000000000e */
[----:B------:R-:W2:Y:S04]  /*0310*/  LDG.E R14, desc[UR10][R2.64] ;  /* 0x0000000a020e7981 */ /* 0x000ea8000c1e1900 */
[----:B------:R-:W2:Y:S01]  /*0320*/  LDG.E R17, desc[UR10][R4.64] ;  /* 0x0000000a04117981 */ /* 0x000ea2000c1e1900 */
[----:B---3--:R-:W-:-:S03]  /*0330*/  FFMA R27, R19, R24, R16 ;  /* 0x00000018131b7223 */ /* 0x008fc60000000010 */
[----:B------:R-:W3:Y:S04]  /*0340*/  LDG.E R16, desc[UR10][R2.64+0x4] ;  /* 0x0000040a02107981 */ /* 0x000ee8000c1e1900 */
[----:B------:R-:W3:Y:S01]  /*0350*/  LDG.E R19, desc[UR10][R4.64+0x4] ;  /* 0x0000040a04137981 */ /* 0x000ee2000c1e1900 */
[----:B----4-:R-:W-:-:S03]  /*0360*/  FFMA R24, R18, R21, R27 ;  /* 0x0000001512187223 */ /* 0x010fc6000000001b */
[----:B------:R-:W4:Y:S04]  /*0370*/  LDG.E R18, desc[UR10][R2.64+0x8] ;  /* 0x0000080a02127981 */ /* 0x000f28000c1e1900 */
[----:B------:R-:W4:Y:S01]  /*0380*/  LDG.E R21, desc[UR10][R4.64+0x8] ;  /* 0x0000080a04157981 */ /* 0x000f22000c1e1900 */
[----:B-----5:R-:W-:-:S03]  /*0390*/  FFMA R27, R23, R20, R24 ;  /* 0x00000014171b7223 */ /* 0x020fc60000000018 */
[----:B------:R-:W5:Y:S04]  /*03a0*/  LDG.E R20, desc[UR10][R2.64+0xc] ;  /* 0x00000c0a02147981 */ /* 0x000f68000c1e1900 */
[----:B------:R-:W5:Y:S01]  /*03b0*/  LDG.E R23, desc[UR10][R4.64+0xc] ;  /* 0x00000c0a04177981 */ /* 0x000f62000c1e1900 */
[----:B------:R-:W-:-:S03]  /*03c0*/  FFMA R27, R22, R25, R27 ;  /* 0x00000019161b7223 */ /* 0x000fc6000000001b */
        /* <DEDUP_REMOVED lines=9> */
[----:B------:R0:W5:Y:S04]  /*0460*/  LDG.E R12, desc[UR10][R2.64+0x1c] ;  /* 0x00001c0a020c7981 */ /* 0x000168000c1e1900 */
[----:B------:R1:W5:Y:S01]  /*0470*/  LDG.E R15, desc[UR10][R4.64+0x1c] ;  /* 0x00001c0a040f7981 */ /* 0x000362000c1e1900 */
[----:B------:R-:W-:-:S04]  /*0480*/  UIADD3 UR9, UPT, UPT, UR9, 0x10, URZ ;  /* 0x0000001009097890 */ /* 0x000fc8000fffe0ff */
[----:B------:R-:W-:Y:S01]  /*0490*/  UISETP.NE.AND UP1, UPT, UR9, URZ, UPT ;  /* 0x000000ff0900728c */ /* 0x000fe2000bf25270 */
[----:B0-----:R-:W-:Y:S02]  /*04a0*/  IADD3 R2, P0, PT, R2, 0x40, RZ ;  /* 0x0000004002027810 */ /* 0x001fe40007f1e0ff */
[----:B-1----:R-:W-:Y:S02]  /*04b0*/  IADD3 R4, P1, PT, R4, 0x40, RZ ;  /* 0x0000004004047810 */ /* 0x002fe40007f3e0ff */
[----:B------:R-:W-:Y:S02]  /*04c0*/  IADD3.X R3, PT, PT, RZ, R3, RZ, P0, !PT ;  /* 0x00000003ff037210 */ /* 0x000fe400007fe4ff */
[----:B------:R-:W-:Y:S01]  /*04d0*/  IADD3.X R5, PT, PT, RZ, R5, RZ, P1, !PT ;  /* 0x00000005ff057210 */ /* 0x000fe20000ffe4ff */
[----:B--2---:R-:W-:-:S04]  /*04e0*/  FFMA R17, R14, R17, R27 ;  /* 0x000000110e117223 */ /* 0x004fc8000000001b */
[----:B---3--:R-:W-:-:S04]  /*04f0*/  FFMA R17, R16, R19, R17 ;  /* 0x0000001310117223 */ /* 0x008fc80000000011 */
[----:B----4-:R-:W-:-:S04]  /*0500*/  FFMA R17, R18, R21, R17 ;  /* 0x0000001512117223 */ /* 0x010fc80000000011 */
[----:B-----5:R-:W-:-:S04]  /*0510*/  FFMA R17, R20, R23, R17 ;  /* 0x0000001714117223 */ /* 0x020fc80000000011 */
[----:B------:R-:W-:-:S04]  /*0520*/  FFMA R17, R22, R25, R17 ;  /* 0x0000001916117223 */ /* 0x000fc80000000011 */
[----:B------:R-:W-:-:S04]  /*0530*/  FFMA R8, R8, R11, R17 ;  /* 0x0000000b08087223 */ /* 0x000fc80000000011 */
[----:B------:R-:W-:-:S04]  /*0540*/  FFMA R13, R13, R10, R8 ;  /* 0x0000000a0d0d7223 */ /* 0x000fc80000000008 */
[----:B------:R-:W-:Y:S01]  /*0550*/  FFMA R14, R12, R15, R13 ;  /* 0x0000000f0c0e7223 */ /* 0x000fe2000000000d */
[----:B------:R-:W-:Y:S06]  /*0560*/  BRA.U UP1, `(.L_x_2) ;  /* 0xfffffffd01247547 */ /* 0x000fec000b83ffff */
.L_x_1:
[----:B------:R-:W-:Y:S05]  /*0570*/  BRA.U !UP0, `(.L_x_0) ;  /* 0x0000000508587547 */ /* 0x000fea000b800000 */
[----:B------:R-:W-:Y:S02]  /*0580*/  UISETP.GE.U32.AND UP0, UPT, UR7, 0x8, UPT ;  /* 0x000000080700788c */ /* 0x000fe4000bf06070 */
[----:B------:R-:W-:-:S04]  /*0590*/  ULOP3.LUT UR5, UR6, 0x7, URZ, 0xc0, !UPT ;  /* 0x0000000706057892 */ /* 0x000fc8000f8ec0ff */
[----:B------:R-:W-:-:S03]  /*05a0*/  UISETP.NE.AND UP1, UPT, UR5, URZ, UPT ;  /* 0x000000ff0500728c */ /* 0x000fc6000bf25270 */
[----:B------:R-:W-:Y:S08]  /*05b0*/  BRA.U !UP0, `(.L_x_3) ;  /* 0x0000000108807547 */ /* 0x000ff0000b800000 */
[----:B------:R-:W0:Y:S01]  /*05c0*/  LDC.64 R2, c[0x0][0x390] ;  /* 0x0000e400ff027b82 */ /* 0x000e220000000a00 */
[----:B------:R-:W1:Y:S01]  /*05d0*/  LDCU.64 UR8, c[0x0][0x380] ;  /* 0x00007000ff0877ac */ /* 0x000e620008000a00 */
[----:B------:R-:W-:-:S05]  /*05e0*/  IADD3 R5, P0, PT, R6, R7, RZ ;  /* 0x0000000706057210 */ /* 0x000fca0007f1e0ff */
[----:B------:R-:W-:Y:S01]  /*05f0*/  IMAD.X R8, RZ, RZ, R9, P0 ;  /* 0x000000ffff087224 */ /* 0x000fe200000e0609 */
[----:B-1----:R-:W-:-:S04]  /*0600*/  LEA R4, P0, R5, UR8, 0x2 ;  /* 0x0000000805047c11 */ /* 0x002fc8000f8010ff */
[----:B------:R-:W-:Y:S01]  /*0610*/  LEA.HI.X R5, R5, UR9, R8, 0x2, P0 ;  /* 0x0000000905057c11 */ /* 0x000fe200080f1408 */
[----:B0-----:R-:W-:-:S04]  /*0620*/  IMAD.WIDE.U32 R2, R7, 0x4, R2 ;  /* 0x0000000407027825 */ /* 0x001fc800078e0002 */
        /* <DEDUP_REMOVED lines=16> */
[----:B------:R-:W-:Y:S01]  /*0730*/  IADD3 R7, PT, PT, R7, 0x8, RZ ;  /* 0x0000000807077810 */ /* 0x000fe20007ffe0ff */
[----:B--2---:R-:W-:-:S04]  /*0740*/  FFMA R15, R15, R16, R14 ;  /* 0x000000100f0f7223 */ /* 0x004fc8000000000e */
[----:B---3--:R-:W-:-:S04]  /*0750*/  FFMA R15, R18, R17, R15 ;  /* 0x00000011120f7223 */ /* 0x008fc8000000000f */
[----:B----4-:R-:W-:-:S04]  /*0760*/  FFMA R15, R20, R19, R15 ;  /* 0x00000013140f7223 */ /* 0x010fc8000000000f */
[----:B-----5:R-:W-:-:S04]  /*0770*/  FFMA R15, R22, R21, R15 ;  /* 0x00000015160f7223 */ /* 0x020fc8000000000f */
[----:B------:R-:W-:-:S04]  /*0780*/  FFMA R15, R24, R23, R15 ;  /* 0x00000017180f7223 */ /* 0x000fc8000000000f */
[----:B------:R-:W-:-:S04]  /*0790*/  FFMA R13, R12, R13, R15 ;  /* 0x0000000d0c0d7223 */ /* 0x000fc8000000000f */
[----:B------:R-:W-:-:S04]  /*07a0*/  FFMA R11, R8, R11, R13 ;  /* 0x0000000b080b7223 */ /* 0x000fc8000000000d */
[----:B------:R-:W-:-:S07]  /*07b0*/  FFMA R14, R10, R25, R11 ;  /* 0x000000190a0e7223 */ /* 0x000fce000000000b */
.L_x_3:
[----:B------:R-:W-:Y:S05]  /*07c0*/  BRA.U !UP1, `(.L_x_0) ;  /* 0x0000000109c47547 */ /* 0x000fea000b800000 */
[----:B------:R-:W-:Y:S02]  /*07d0*/  UISETP.GE.U32.AND UP0, UPT, UR5, 0x4, UPT ;  /* 0x000000040500788c */ /* 0x000fe4000bf06070 */
[----:B------:R-:W-:-:S04]  /*07e0*/  ULOP3.LUT UR4, UR6, 0x3, URZ, 0xc0, !UPT ;  /* 0x0000000306047892 */ /* 0x000fc8000f8ec0ff */
[----:B------:R-:W-:-:S03]  /*07f0*/  UISETP.NE.AND UP1, UPT, UR4, URZ, UPT ;  /* 0x000000ff0400728c */ /* 0x000fc6000bf25270 */
[----:B------:R-:W-:Y:S08]  /*0800*/  BRA.U !UP0, `(.L_x_4) ;  /* 0x0000000108507547 */ /* 0x000ff0000b800000 */
[----:B------:R-:W0:Y:S01]  /*0810*/  LDC.64 R4, c[0x0][0x390] ;  /* 0x0000e400ff047b82 */ /* 0x000e220000000a00 */
[----:B------:R-:W1:Y:S01]  /*0820*/  LDCU.64 UR6, c[0x0][0x380] ;  /* 0x00007000ff0677ac */ /* 0x000e620008000a00 */
[----:B------:R-:W-:-:S04]  /*0830*/  IADD3 R3, P0, PT, R6, R7, RZ ;  /* 0x0000000706037210 */ /* 0x000fc80007f1e0ff */
[----:B------:R-:W-:Y:S02]  /*0840*/  IADD3.X R8, PT, PT, RZ, R9, RZ, P0, !PT ;  /* 0x00000009ff087210 */ /* 0x000fe400007fe4ff */
        /* <DEDUP_REMOVED lines=10> */
[----:B------:R-:W5:Y:S01]  /*08f0*/  LDG.E R16, desc[UR10][R4.64+0xc] ;  /* 0x00000c0a04107981 */ /* 0x000f62000c1e1900 */
[----:B------:R-:W-:Y:S01]  /*0900*/  IADD3 R7, PT, PT, R7, 0x4, RZ ;  /* 0x0000000407077810 */ /* 0x000fe20007ffe0ff */
[----:B--2---:R-:W-:-:S04]  /*0910*/  FFMA R8, R11, R8, R14 ;  /* 0x000000080b087223 */ /* 0x004fc8000000000e */
[----:B---3--:R-:W-:-:S04]  /*0920*/  FFMA R8, R13, R10, R8 ;  /* 0x0000000a0d087223 */ /* 0x008fc80000000008 */
[----:B----4-:R-:W-:-:S04]  /*0930*/  FFMA R8, R15, R12, R8 ;  /* 0x0000000c0f087223 */ /* 0x010fc80000000008 */
[----:B-----5:R-:W-:-:S07]  /*0940*/  FFMA R14, R17, R16, R8 ;  /* 0x00000010110e7223 */ /* 0x020fce0000000008 */
.L_x_4:
[----:B------:R-:W-:Y:S05]  /*0950*/  BRA.U !UP1, `(.L_x_0) ;  /* 0x0000000109607547 */ /* 0x000fea000b800000 */
[----:B------:R-:W0:Y:S01]  /*0960*/  LDC.64 R2, c[0x0][0x390] ;  /* 0x0000e400ff027b82 */ /* 0x000e220000000a00 */
[----:B------:R-:W1:Y:S01]  /*0970*/  LDCU.64 UR6, c[0x0][0x380] ;  /* 0x00007000ff0677ac */ /* 0x000e620008000a00 */
[----:B------:R-:W-:Y:S01]  /*0980*/  IADD3 R4, P0, PT, R6, R7, RZ ;  /* 0x0000000706047210 */ /* 0x000fe20007f1e0ff */
[----:B------:R-:W-:Y:S01]  /*0990*/  UIADD3 UR4, UPT, UPT, -UR4, URZ, URZ ;  /* 0x000000ff04047290 */ /* 0x000fe2000fffe1ff */
[----:B0-----:R-:W-:Y:S02]  /*09a0*/  IMAD.WIDE.U32 R2, R7, 0x4, R2 ;  /* 0x0000000407027825 */ /* 0x001fe400078e0002 */
[----:B------:R-:W-:Y:S02]  /*09b0*/  IADD3.X R7, PT, PT, RZ, R9, RZ, P0, !PT ;  /* 0x00000009ff077210 */ /* 0x000fe400007fe4ff */
[----:B-1----:R-:W-:Y:S01]  /*09c0*/  LEA R6, P0, R4, UR6, 0x2 ;  /* 0x0000000604067c11 */ /* 0x002fe2000f8010ff */
[----:B------:R-:W-:Y:S01]  /*09d0*/  IMAD.MOV.U32 R9, RZ, RZ, R3 ;  /* 0x000000ffff097224 */ /* 0x000fe200078e0003 */
[----:B------:R-:W-:-:S02]  /*09e0*/  MOV R8, R2 ;  /* 0x0000000200087202 */ /* 0x000fc40000000f00 */
[----:B------:R-:W-:-:S09]  /*09f0*/  LEA.HI.X R7, R4, UR7, R7, 0x2, P0 ;  /* 0x0000000704077c11 */ /* 0x000fd200080f1407 */
.L_x_5:
[----:B------:R-:W-:Y:S02]  /*0a00*/  MOV R3, R7 ;  /* 0x0000000700037202 */ /* 0x000fe40000000f00 */
[----:B------:R-:W-:Y:S02]  /*0a10*/  MOV R4, R8 ;  /* 0x0000000800047202 */ /* 0x000fe40000000f00 */
[----:B------:R-:W-:Y:S02]  /*0a20*/  MOV R2, R6 ;  /* 0x0000000600027202 */ /* 0x000fe40000000f00 */
[----:B------:R-:W-:-:S03]  /*0a30*/  MOV R5, R9 ;  /* 0x0000000900057202 */ /* 0x000fc60000000f00 */
[----:B------:R-:W2:Y:S04]  /*0a40*/  LDG.E R3, desc[UR10][R2.64] ;  /* 0x0000000a02037981 */ /* 0x000ea8000c1e1900 */
[----:B------:R-:W2:Y:S01]  /*0a50*/  LDG.E R4, desc[UR10][R4.64] ;  /* 0x0000000a04047981 */ /* 0x000ea2000c1e1900 */
[----:B------:R-:W-:Y:S01]  /*0a60*/  UIADD3 UR4, UPT, UPT, UR4, 0x1, URZ ;  /* 0x0000000104047890 */ /* 0x000fe2000fffe0ff */
[----:B------:R-:W-:Y:S02]  /*0a70*/  IADD3 R8, P0, PT, R8, 0x4, RZ ;  /* 0x0000000408087810 */ /* 0x000fe40007f1e0ff */
[----:B------:R-:W-:Y:S01]  /*0a80*/  IADD3 R6, P1, PT, R6, 0x4, RZ ;  /* 0x0000000406067810 */ /* 0x000fe20007f3e0ff */
[----:B------:R-:W-:Y:S01]  /*0a90*/  UISETP.NE.AND UP0, UPT, UR4, URZ, UPT ;  /* 0x000000ff0400728c */ /* 0x000fe2000bf05270 */
[----:B------:R-:W-:-:S02]  /*0aa0*/  IADD3.X R9, PT, PT, RZ, R9, RZ, P0, !PT ;  /* 0x00000009ff097210 */ /* 0x000fc400007fe4ff */
[----:B------:R-:W-:Y:S01]  /*0ab0*/  IADD3.X R7, PT, PT, RZ, R7, RZ, P1, !PT ;  /* 0x00000007ff077210 */ /* 0x000fe20000ffe4ff */
[----:B--2---:R-:W-:-:S05]  /*0ac0*/  FFMA R14, R3, R4, R14 ;  /* 0x00000004030e7223 */ /* 0x004fca000000000e */
[----:B------:R-:W-:Y:S05]  /*0ad0*/  BRA.U UP0, `(.L_x_5) ;  /* 0xfffffffd00c87547 */ /* 0x000fea000b83ffff */
.L_x_0:
[----:B------:R-:W0:Y:S02]  /*0ae0*/  LDC.64 R2, c[0x0][0x398] ;  /* 0x0000e600ff027b82 */ /* 0x000e240000000a00 */
[----:B0-----:R-:W-:-:S05]  /*0af0*/  IMAD.WIDE R2, R0, 0x4, R2 ;  /* 0x0000000400027825 */ /* 0x001fca00078e0202 */
[----:B------:R-:W-:Y:S01]  /*0b00*/  STG.E desc[UR10][R2.64], R14 ;  /* 0x0000000e02007986 */ /* 0x000fe2000c10190a */
[----:B------:R-:W-:Y:S05]  /*0b10*/  EXIT ;  /* 0x000000000000794d */ /* 0x000fea0003800000 */
.L_x_6:
[----:B------:R-:W-:-:S00]  /*0b20*/  BRA `(.L_x_6) ;  /* 0xfffffffc00fc7947 */ /* 0x000fc0000383ffff */
[----:B------:R-:W-:-:S00]  /*0b30*/  NOP ;  /* 0x0000000000007918 */ /* 0x000fc00000000000 */
        /* <DEDUP_REMOVED lines=12> */
.L_x_7:


//--------------------- .nv.shared.reserved.0     --------------------------
	.section	.nv.shared.reserved.0,"aw",@nobits
	.weak		__nv_reservedSMEM_offset_0_alias
	.size		__nv_reservedSMEM_offset_0_alias, 0, 64
	.other		__nv_reservedSMEM_offset_0_alias,@"STO_CUDA_RESERVED_SHARED STV_DEFAULT"
__nv_reservedSMEM_offset_0_alias:
	.zero		0
	.zero		64


//--------------------- .nv.constant0.VecMatMul   --------------------------
	.section	.nv.constant0.VecMatMul,"a",@progbits
	.sectionflags	@""
	.align	4
.nv.constant0.VecMatMul:
	.zero		928


//--------------------- SYMBOLS --------------------------

	.type		.nv.reservedSmem.offset0,@object
	.size		.nv.reservedSmem.offset0,0x4
